//
// Generated by NVIDIA NVVM Compiler
//
// Compiler Build ID: CL-36424714
// Cuda compilation tools, release 13.0, V13.0.88
// Based on NVVM 20.0.0
//

.version 9.0
.target sm_100
.address_size 64

	// .globl	beam_phase_sum

.visible .entry beam_phase_sum(
	.param .u64 .ptr .align 1 beam_phase_sum_param_0,
	.param .u64 .ptr .align 1 beam_phase_sum_param_1,
	.param .u64 .ptr .align 1 beam_phase_sum_param_2,
	.param .u64 .ptr .align 1 beam_phase_sum_param_3,
	.param .u32 beam_phase_sum_param_4
)
{
	.reg .pred 	%p<5>;
	.reg .b32 	%r<13>;
	.reg .b64 	%rd<16>;
	.reg .b64 	%fd<33>;

	ld.param.u64 	%rd5, [beam_phase_sum_param_0];
	ld.param.u64 	%rd6, [beam_phase_sum_param_1];
	ld.param.u64 	%rd7, [beam_phase_sum_param_2];
	ld.param.u64 	%rd8, [beam_phase_sum_param_3];
	ld.param.u32 	%r8, [beam_phase_sum_param_4];
	cvta.to.global.u64 	%rd1, %rd6;
	cvta.to.global.u64 	%rd2, %rd5;
	cvta.to.global.u64 	%rd3, %rd8;
	cvta.to.global.u64 	%rd4, %rd7;
	mov.u32 	%r9, %tid.x;
	mov.u32 	%r1, %ntid.x;
	mov.u32 	%r10, %ctaid.x;
	mad.lo.s32 	%r2, %r1, %r10, %r9;
	setp.ne.s32 	%p1, %r2, 0;
	mov.f64 	%fd31, 0d0000000000000000;
	mov.f64 	%fd32, %fd31;
	@%p1 bra 	$L__BB0_2;
	mov.b64 	%rd9, 0;
	st.global.u64 	[%rd4], %rd9;
	st.global.u64 	[%rd3], %rd9;
	ld.global.f64 	%fd12, [%rd2];
	mul.wide.s32 	%rd10, %r8, 8;
	add.s64 	%rd11, %rd2, %rd10;
	ld.global.f64 	%fd13, [%rd11+-8];
	mul.f64 	%fd14, %fd13, 0d3FE0000000000000;
	fma.rn.f64 	%fd15, %fd12, 0d3FE0000000000000, %fd14;
	add.f64 	%fd31, %fd15, 0d0000000000000000;
	ld.global.f64 	%fd16, [%rd1];
	add.s64 	%rd12, %rd1, %rd10;
	ld.global.f64 	%fd17, [%rd12+-8];
	mul.f64 	%fd18, %fd17, 0d3FE0000000000000;
	fma.rn.f64 	%fd19, %fd16, 0d3FE0000000000000, %fd18;
	add.f64 	%fd32, %fd19, 0d0000000000000000;
$L__BB0_2:
	add.s32 	%r12, %r2, 1;
	add.s32 	%r4, %r8, -1;
	setp.ge.s32 	%p2, %r12, %r4;
	@%p2 bra 	$L__BB0_5;
	mov.u32 	%r11, %nctaid.x;
	mul.lo.s32 	%r5, %r11, %r1;
$L__BB0_4:
	mul.wide.s32 	%rd13, %r12, 8;
	add.s64 	%rd14, %rd2, %rd13;
	ld.global.f64 	%fd20, [%rd14];
	add.f64 	%fd31, %fd31, %fd20;
	add.s64 	%rd15, %rd1, %rd13;
	ld.global.f64 	%fd21, [%rd15];
	add.f64 	%fd32, %fd32, %fd21;
	add.s32 	%r12, %r12, %r5;
	setp.lt.s32 	%p3, %r12, %r4;
	@%p3 bra 	$L__BB0_4;
$L__BB0_5:
	setp.ne.s32 	%p4, %r2, 0;
	atom.global.add.f64 	%fd22, [%rd4], %fd31;
	atom.global.add.f64 	%fd23, [%rd3], %fd32;
	bar.sync 	0;
	@%p4 bra 	$L__BB0_7;
	ld.global.f64 	%fd24, [%rd4];
	ld.global.f64 	%fd25, [%rd3];
	div.rn.f64 	%fd26, %fd24, %fd25;
	st.global.f64 	[%rd4], %fd26;
$L__BB0_7:
	ret;

}


// ===== COMPILED SASS (sm_100) =====

	.target	sm_100

	.elftype	@"ET_EXEC"


//--------------------- .note.nv.tkinfo           --------------------------
	.section	.note.nv.tkinfo,"",@"SHT_NOTE"
	.sectionflags	@"SHF_NOTE_NV_TKINFO"
	.tkinfo
        /*0018*/ 	.word	0x00000002
        /*0030*/ 	.string	""
        /*0030*/ 	.string	"ptxas"
        /*0030*/ 	.string	"Cuda compilation tools, release 13.0, V13.0.88"
        /*0030*/ 	.string	"Build cuda_13.0.r13.0/compiler.36424714_0"
        /*0030*/ 	.string	"-arch sm_100 -m 64 "



//--------------------- .note.nv.cuinfo           --------------------------
	.section	.note.nv.cuinfo,"",@"SHT_NOTE"
	.sectionflags	@"SHF_NOTE_NV_CUINFO"
        /*0018*/ 	.short	0x0002
        /*001a*/ 	.short	0x0064
        /*001c*/ 	.short	0x0082
	.zero		2


//--------------------- .nv.info                  --------------------------
	.section	.nv.info,"",@"SHT_CUDA_INFO"
	.align	4


	//----- nvinfo : EIATTR_REGCOUNT
	.align		4
        /*0000*/ 	.byte	0x04, 0x2f
        /*0002*/ 	.short	(.L_1 - .L_0)
	.align		4
.L_0:
        /*0004*/ 	.word	index@(beam_phase_sum)
        /*0008*/ 	.word	0x0000001a


	//----- nvinfo : EIATTR_FRAME_SIZE
	.align		4
.L_1:
        /*000c*/ 	.byte	0x04, 0x11
        /*000e*/ 	.short	(.L_3 - .L_2)
	.align		4
.L_2:
        /*0010*/ 	.word	index@($__internal_0_$__cuda_sm20_div_rn_f64_full)
        /*0014*/ 	.word	0x00000000


	//----- nvinfo : EIATTR_FRAME_SIZE
	.align		4
.L_3:
        /*0018*/ 	.byte	0x04, 0x11
        /*001a*/ 	.short	(.L_5 - .L_4)
	.align		4
.L_4:
        /*001c*/ 	.word	index@(beam_phase_sum)
        /*0020*/ 	.word	0x00000000


	//----- nvinfo : EIATTR_MIN_STACK_SIZE
	.align		4
.L_5:
        /*0024*/ 	.byte	0x04, 0x12
        /*0026*/ 	.short	(.L_7 - .L_6)
	.align		4
.L_6:
        /*0028*/ 	.word	index@(beam_phase_sum)
        /*002c*/ 	.word	0x00000000
.L_7:


//--------------------- .nv.compat                --------------------------
	.section	.nv.compat,"",@"SHT_CUDA_COMPAT_INFO"
	.align	4
        /*0000*/ 	.byte	0x02, 0x09, 0x00, 0x00, 0x02, 0x02, 0x01, 0x00, 0x02, 0x05, 0x05, 0x00, 0x03, 0x07, 0x01, 0x01
        /*0010*/ 	.byte	0x02, 0x03, 0x00, 0x00, 0x02, 0x06, 0x01, 0x00, 0x04, 0x0b, 0x08, 0x00, 0x01, 0x00, 0x00, 0x00
        /*0020*/ 	.byte	0x00, 0x00, 0x00, 0x00


//--------------------- .nv.info.beam_phase_sum   --------------------------
	.section	.nv.info.beam_phase_sum,"",@"SHT_CUDA_INFO"
	.sectionflags	@""
	.align	4


	//----- nvinfo : EIATTR_CUDA_API_VERSION
	.align		4
        /*0000*/ 	.byte	0x04, 0x37
        /*0002*/ 	.short	(.L_9 - .L_8)
.L_8:
        /*0004*/ 	.word	0x00000082


	//----- nvinfo : EIATTR_KPARAM_INFO
	.align		4
.L_9:
        /*0008*/ 	.byte	0x04, 0x17
        /*000a*/ 	.short	(.L_11 - .L_10)
.L_10:
        /*000c*/ 	.word	0x00000000
        /*0010*/ 	.short	0x0004
        /*0012*/ 	.short	0x0020
        /*0014*/ 	.byte	0x00, 0xf0, 0x11, 0x00


	//----- nvinfo : EIATTR_KPARAM_INFO
	.align		4
.L_11:
        /*0018*/ 	.byte	0x04, 0x17
        /*001a*/ 	.short	(.L_13 - .L_12)
.L_12:
        /*001c*/ 	.word	0x00000000
        /*0020*/ 	.short	0x0003
        /*0022*/ 	.short	0x0018
        /*0024*/ 	.byte	0x00, 0xf5, 0x21, 0x00


	//----- nvinfo : EIATTR_KPARAM_INFO
	.align		4
.L_13:
        /*0028*/ 	.byte	0x04, 0x17
        /*002a*/ 	.short	(.L_15 - .L_14)
.L_14:
        /*002c*/ 	.word	0x00000000
        /*0030*/ 	.short	0x0002
        /*0032*/ 	.short	0x0010
        /*0034*/ 	.byte	0x00, 0xf5, 0x21, 0x00


	//----- nvinfo : EIATTR_KPARAM_INFO
	.align		4
.L_15:
        /*0038*/ 	.byte	0x04, 0x17
        /*003a*/ 	.short	(.L_17 - .L_16)
.L_16:
        /*003c*/ 	.word	0x00000000
        /*0040*/ 	.short	0x0001
        /*0042*/ 	.short	0x0008
        /*0044*/ 	.byte	0x00, 0xf5, 0x21, 0x00


	//----- nvinfo : EIATTR_KPARAM_INFO
	.align		4
.L_17:
        /*0048*/ 	.byte	0x04, 0x17
        /*004a*/ 	.short	(.L_19 - .L_18)
.L_18:
        /*004c*/ 	.word	0x00000000
        /*0050*/ 	.short	0x0000
        /*0052*/ 	.short	0x0000
        /*0054*/ 	.byte	0x00, 0xf5, 0x21, 0x00


	//----- nvinfo : EIATTR_SPARSE_MMA_MASK
	.align		4
.L_19:
        /*0058*/ 	.byte	0x03, 0x50
        /*005a*/ 	.short	0x0000


	//----- nvinfo : EIATTR_MAXREG_COUNT
	.align		4
        /*005c*/ 	.byte	0x03, 0x1b
        /*005e*/ 	.short	0x00ff


	//----- nvinfo : EIATTR_NUM_BARRIERS
	.align		4
        /*0060*/ 	.byte	0x02, 0x4c
        /*0062*/ 	.byte	0x01
	.zero		1


	//----- nvinfo : EIATTR_MERCURY_ISA_VERSION
	.align		4
        /*0064*/ 	.byte	0x03, 0x5f
        /*0066*/ 	.short	0x0101


	//----- nvinfo : EIATTR_VRC_CTA_INIT_COUNT
	.align		4
        /*0068*/ 	.byte	0x02, 0x4a
	.zero		1
	.zero		1


	//----- nvinfo : EIATTR_EXIT_INSTR_OFFSETS
	.align		4
        /*006c*/ 	.byte	0x04, 0x1c
        /*006e*/ 	.short	(.L_21 - .L_20)


	//   ....[0]....
.L_20:
        /*0070*/ 	.word	0x00000360


	//   ....[1]....
        /*0074*/ 	.word	0x000004d0


	//----- nvinfo : EIATTR_CRS_STACK_SIZE
	.align		4
.L_21:
        /*0078*/ 	.byte	0x04, 0x1e
        /*007a*/ 	.short	(.L_23 - .L_22)
.L_22:
        /*007c*/ 	.word	0x00000000


	//----- nvinfo : EIATTR_CBANK_PARAM_SIZE
	.align		4
.L_23:
        /*0080*/ 	.byte	0x03, 0x19
        /*0082*/ 	.short	0x0024


	//----- nvinfo : EIATTR_PARAM_CBANK
	.align		4
        /*0084*/ 	.byte	0x04, 0x0a
        /*0086*/ 	.short	(.L_25 - .L_24)
	.align		4
.L_24:
        /*0088*/ 	.word	index@(.nv.constant0.beam_phase_sum)
        /*008c*/ 	.short	0x0380
        /*008e*/ 	.short	0x0024


	//----- nvinfo : EIATTR_SW_WAR
	.align		4
.L_25:
        /*0090*/ 	.byte	0x04, 0x36
        /*0092*/ 	.short	(.L_27 - .L_26)
.L_26:
        /*0094*/ 	.word	0x00000008
.L_27:


//--------------------- .nv.callgraph             --------------------------
	.section	.nv.callgraph,"",@"SHT_CUDA_CALLGRAPH"
	.align	4
	.sectionentsize	8
	.align		4
        /*0000*/ 	.word	0x00000000
	.align		4
        /*0004*/ 	.word	0xffffffff
	.align		4
        /*0008*/ 	.word	0x00000000
	.align		4
        /*000c*/ 	.word	0xfffffffe
	.align		4
        /*0010*/ 	.word	0x00000000
	.align		4
        /*0014*/ 	.word	0xfffffffd
	.align		4
        /*0018*/ 	.word	0x00000000
	.align		4
        /*001c*/ 	.word	0xfffffffc


//--------------------- .text.beam_phase_sum      --------------------------
	.section	.text.beam_phase_sum,"ax",@progbits
	.align	128
        .global         beam_phase_sum
        .type           beam_phase_sum,@function
        .size           beam_phase_sum,(.L_x_10 - beam_phase_sum)
        .other          beam_phase_sum,@"STO_CUDA_ENTRY STV_DEFAULT"
beam_phase_sum:
.text.beam_phase_sum:
[----:B------:R-:W-:Y:S01]  /*0000*/  LDC R1, c[0x0][0x37c] ;  /* 0x0000df00ff017b82 */ /* 0x000fe20000000800 */
[----:B------:R-:W0:Y:S01]  /*0010*/  S2R R0, SR_TID.X ;  /* 0x0000000000007919 */ /* 0x000e220000002100 */
[----:B------:R-:W0:Y:S06]  /*0020*/  LDCU UR6, c[0x0][0x360] ;  /* 0x00006c00ff0677ac */ /* 0x000e2c0008000800 */
[----:B------:R-:W1:Y:S01]  /*0030*/  LDC R6, c[0x0][0x3a0] ;  /* 0x0000e800ff067b82 */ /* 0x000e620000000800 */
[----:B------:R-:W0:Y:S01]  /*0040*/  S2R R3, SR_CTAID.X ;  /* 0x0000000000037919 */ /* 0x000e220000002500 */
[----:B------:R-:W2:Y:S06]  /*0050*/  LDCU.64 UR4, c[0x0][0x358] ;  /* 0x00006b00ff0477ac */ /* 0x000eac0008000a00 */
[----:B------:R-:W1:Y:S08]  /*0060*/  LDC.64 R14, c[0x0][0x380] ;  /* 0x0000e000ff0e7b82 */ /* 0x000e700000000a00 */
[----:B------:R-:W3:Y:S01]  /*0070*/  LDC.64 R20, c[0x0][0x388] ;  /* 0x0000e200ff147b82 */ /* 0x000ee20000000a00 */
[----:B0-----:R-:W-:-:S05]  /*0080*/  IMAD R0, R3, UR6, R0 ;  /* 0x0000000603007c24 */ /* 0x001fca000f8e0200 */
[----:B------:R-:W-:-:S13]  /*0090*/  ISETP.NE.AND P0, PT, R0, RZ, PT ;  /* 0x000000ff0000720c */ /* 0x000fda0003f05270 */
[----:B------:R-:W2:Y:S01]  /*00a0*/  @!P0 LDC.64 R8, c[0x0][0x390] ;  /* 0x0000e400ff088b82 */ /* 0x000ea20000000a00 */
[----:B-1----:R-:W-:-:S04]  /*00b0*/  @!P0 IMAD.WIDE R14, R6, 0x8, R14 ;  /* 0x00000008060e8825 */ /* 0x002fc800078e020e */
[----:B---3--:R-:W-:-:S03]  /*00c0*/  @!P0 IMAD.WIDE R20, R6, 0x8, R20 ;  /* 0x0000000806148825 */ /* 0x008fc600078e0214 */
[----:B------:R-:W0:Y:S08]  /*00d0*/  @!P0 LDC.64 R10, c[0x0][0x398] ;  /* 0x0000e600ff0a8b82 */ /* 0x000e300000000a00 */
[----:B------:R-:W1:Y:S08]  /*00e0*/  @!P0 LDC.64 R12, c[0x0][0x380] ;  /* 0x0000e000ff0c8b82 */ /* 0x000e700000000a00 */
[----:B------:R-:W3:Y:S01]  /*00f0*/  @!P0 LDC.64 R18, c[0x0][0x388] ;  /* 0x0000e200ff128b82 */ /* 0x000ee20000000a00 */
[----:B--2---:R-:W-:Y:S04]  /*0100*/  @!P0 STG.E.64 desc[UR4][R8.64], RZ ;  /* 0x000000ff08008986 */ /* 0x004fe8000c101b04 */
[----:B0-----:R0:W-:Y:S04]  /*0110*/  @!P0 STG.E.64 desc[UR4][R10.64], RZ ;  /* 0x000000ff0a008986 */ /* 0x0011e8000c101b04 */
[----:B------:R-:W2:Y:S04]  /*0120*/  @!P0 LDG.E.64 R14, desc[UR4][R14.64+-0x8] ;  /* 0xfffff8040e0e8981 */ /* 0x000ea8000c1e1b00 */
[----:B------:R-:W4:Y:S04]  /*0130*/  @!P0 LDG.E.64 R20, desc[UR4][R20.64+-0x8] ;  /* 0xfffff80414148981 */ /* 0x000f28000c1e1b00 */
[----:B-1----:R-:W5:Y:S04]  /*0140*/  @!P0 LDG.E.64 R12, desc[UR4][R12.64] ;  /* 0x000000040c0c8981 */ /* 0x002f68000c1e1b00 */
[----:B---3--:R-:W3:Y:S01]  /*0150*/  @!P0 LDG.E.64 R18, desc[UR4][R18.64] ;  /* 0x0000000412128981 */ /* 0x008ee2000c1e1b00 */
[----:B------:R-:W1:Y:S01]  /*0160*/  LDC.64 R4, c[0x0][0x390] ;  /* 0x0000e400ff047b82 */ /* 0x000e620000000a00 */
[----:B------:R-:W-:Y:S01]  /*0170*/  VIADD R6, R6, 0xffffffff ;  /* 0xffffffff06067836 */ /* 0x000fe20000000000 */
[----:B0-----:R-:W-:Y:S01]  /*0180*/  CS2R R10, SRZ ;  /* 0x00000000000a7805 */ /* 0x001fe2000001ff00 */
[----:B------:R-:W-:Y:S01]  /*0190*/  VIADD R7, R0, 0x1 ;  /* 0x0000000100077836 */ /* 0x000fe20000000000 */
[----:B------:R-:W-:Y:S01]  /*01a0*/  CS2R R8, SRZ ;  /* 0x0000000000087805 */ /* 0x000fe2000001ff00 */
[----:B------:R-:W-:Y:S03]  /*01b0*/  BSSY.RECONVERGENT B0, `(.L_x_0) ;  /* 0x0000017000007945 */ /* 0x000fe60003800200 */
[----:B------:R-:W0:Y:S01]  /*01c0*/  LDC.64 R2, c[0x0][0x398] ;  /* 0x0000e600ff027b82 */ /* 0x000e220000000a00 */
[----:B------:R-:W-:Y:S01]  /*01d0*/  ISETP.GE.AND P1, PT, R7, R6, PT ;  /* 0x000000060700720c */ /* 0x000fe20003f26270 */
[----:B--2---:R-:W-:-:S02]  /*01e0*/  @!P0 DMUL R16, R14, 0.5 ;  /* 0x3fe000000e108828 */ /* 0x004fc40000000000 */
[----:B----4-:R-:W-:-:S06]  /*01f0*/  @!P0 DMUL R22, R20, 0.5 ;  /* 0x3fe0000014168828 */ /* 0x010fcc0000000000 */
[----:B-----5:R-:W-:Y:S02]  /*0200*/  @!P0 DFMA R16, R12, 0.5, R16 ;  /* 0x3fe000000c10882b */ /* 0x020fe40000000010 */
[----:B---3--:R-:W-:-:S06]  /*0210*/  @!P0 DFMA R22, R18, 0.5, R22 ;  /* 0x3fe000001216882b */ /* 0x008fcc0000000016 */
[----:B------:R-:W-:Y:S02]  /*0220*/  @!P0 DADD R10, RZ, R16 ;  /* 0x00000000ff0a8229 */ /* 0x000fe40000000010 */
[----:B------:R-:W-:Y:S01]  /*0230*/  @!P0 DADD R8, RZ, R22 ;  /* 0x00000000ff088229 */ /* 0x000fe20000000016 */
[----:B01----:R-:W-:Y:S10]  /*0240*/  @P1 BRA `(.L_x_1) ;  /* 0x0000000000341947 */ /* 0x003ff40003800000 */
[----:B------:R-:W0:Y:S08]  /*0250*/  LDC R0, c[0x0][0x370] ;  /* 0x0000dc00ff007b82 */ /* 0x000e300000000800 */
[----:B------:R-:W1:Y:S08]  /*0260*/  LDC.64 R14, c[0x0][0x380] ;  /* 0x0000e000ff0e7b82 */ /* 0x000e700000000a00 */
[----:B------:R-:W2:Y:S01]  /*0270*/  LDC.64 R12, c[0x0][0x388] ;  /* 0x0000e200ff0c7b82 */ /* 0x000ea20000000a00 */
[----:B0-----:R-:W-:-:S07]  /*0280*/  IMAD R0, R0, UR6, RZ ;  /* 0x0000000600007c24 */ /* 0x001fce000f8e02ff */
.L_x_2:
[----:B-1----:R-:W-:-:S04]  /*0290*/  IMAD.WIDE R16, R7, 0x8, R14 ;  /* 0x0000000807107825 */ /* 0x002fc800078e020e */
[----:B--2---:R-:W-:Y:S02]  /*02a0*/  IMAD.WIDE R18, R7, 0x8, R12 ;  /* 0x0000000807127825 */ /* 0x004fe400078e020c */
[----:B------:R-:W2:Y:S04]  /*02b0*/  LDG.E.64 R16, desc[UR4][R16.64] ;  /* 0x0000000410107981 */ /* 0x000ea8000c1e1b00 */
[----:B------:R-:W3:Y:S01]  /*02c0*/  LDG.E.64 R18, desc[UR4][R18.64] ;  /* 0x0000000412127981 */ /* 0x000ee2000c1e1b00 */
[----:B------:R-:W-:-:S05]  /*02d0*/  IMAD.IADD R7, R0, 0x1, R7 ;  /* 0x0000000100077824 */ /* 0x000fca00078e0207 */
[----:B------:R-:W-:Y:S01]  /*02e0*/  ISETP.GE.AND P1, PT, R7, R6, PT ;  /* 0x000000060700720c */ /* 0x000fe20003f26270 */
[----:B--2---:R-:W-:Y:S02]  /*02f0*/  DADD R10, R16, R10 ;  /* 0x00000000100a7229 */ /* 0x004fe4000000000a */
[----:B---3--:R-:W-:-:S10]  /*0300*/  DADD R8, R18, R8 ;  /* 0x0000000012087229 */ /* 0x008fd40000000008 */
[----:B------:R-:W-:Y:S05]  /*0310*/  @!P1 BRA `(.L_x_2) ;  /* 0xfffffffc00dc9947 */ /* 0x000fea000383ffff */
.L_x_1:
[----:B------:R-:W-:Y:S05]  /*0320*/  BSYNC.RECONVERGENT B0 ;  /* 0x0000000000007941 */ /* 0x000fea0003800200 */
.L_x_0:
[----:B------:R0:W-:Y:S04]  /*0330*/  REDG.E.ADD.F64.RN.STRONG.GPU desc[UR4][R4.64], R10 ;  /* 0x0000000a040079a6 */ /* 0x0001e8000c12ff04 */
[----:B------:R0:W-:Y:S01]  /*0340*/  REDG.E.ADD.F64.RN.STRONG.GPU desc[UR4][R2.64], R8 ;  /* 0x00000008020079a6 */ /* 0x0001e2000c12ff04 */
[----:B------:R-:W-:Y:S06]  /*0350*/  BAR.SYNC.DEFER_BLOCKING 0x0 ;  /* 0x0000000000007b1d */ /* 0x000fec0000010000 */
[----:B------:R-:W-:Y:S05]  /*0360*/  @P0 EXIT ;  /* 0x000000000000094d */ /* 0x000fea0003800000 */
[----:B------:R-:W2:Y:S04]  /*0370*/  LDG.E.64 R6, desc[UR4][R2.64] ;  /* 0x0000000402067981 */ /* 0x000ea8000c1e1b00 */
[----:B0-----:R-:W3:Y:S01]  /*0380*/  LDG.E.64 R4, desc[UR4][R4.64] ;  /* 0x0000000404047981 */ /* 0x001ee2000c1e1b00 */
[----:B------:R-:W-:Y:S01]  /*0390*/  IMAD.MOV.U32 R8, RZ, RZ, 0x1 ;  /* 0x00000001ff087424 */ /* 0x000fe200078e00ff */
[----:B--2---:R-:W0:Y:S01]  /*03a0*/  MUFU.RCP64H R9, R7 ;  /* 0x0000000700097308 */ /* 0x004e220000001800 */
[----:B---3--:R-:W-:-:S04]  /*03b0*/  FSETP.GEU.AND P1, PT, |R5|, 6.5827683646048100446e-37, PT ;  /* 0x036000000500780b */ /* 0x008fc80003f2e200 */
[----:B0-----:R-:W-:-:S08]  /*03c0*/  DFMA R10, -R6, R8, 1 ;  /* 0x3ff00000060a742b */ /* 0x001fd00000000108 */
[----:B------:R-:W-:-:S08]  /*03d0*/  DFMA R10, R10, R10, R10 ;  /* 0x0000000a0a0a722b */ /* 0x000fd0000000000a */
[----:B------:R-:W-:-:S08]  /*03e0*/  DFMA R10, R8, R10, R8 ;  /* 0x0000000a080a722b */ /* 0x000fd00000000008 */
[----:B------:R-:W-:-:S08]  /*03f0*/  DFMA R8, -R6, R10, 1 ;  /* 0x3ff000000608742b */ /* 0x000fd0000000010a */
[----:B------:R-:W-:-:S08]  /*0400*/  DFMA R8, R10, R8, R10 ;  /* 0x000000080a08722b */ /* 0x000fd0000000000a */
[----:B------:R-:W-:-:S08]  /*0410*/  DMUL R10, R4, R8 ;  /* 0x00000008040a7228 */ /* 0x000fd00000000000 */
[----:B------:R-:W-:-:S08]  /*0420*/  DFMA R12, -R6, R10, R4 ;  /* 0x0000000a060c722b */ /* 0x000fd00000000104 */
[----:B------:R-:W-:-:S10]  /*0430*/  DFMA R2, R8, R12, R10 ;  /* 0x0000000c0802722b */ /* 0x000fd4000000000a */
[----:B------:R-:W-:-:S05]  /*0440*/  FFMA R0, RZ, R7, R3 ;  /* 0x00000007ff007223 */ /* 0x000fca0000000003 */
[----:B------:R-:W-:-:S13]  /*0450*/  FSETP.GT.AND P0, PT, |R0|, 1.469367938527859385e-39, PT ;  /* 0x001000000000780b */ /* 0x000fda0003f04200 */
[----:B------:R-:W-:Y:S05]  /*0460*/  @P0 BRA P1, `(.L_x_3) ;  /* 0x0000000000100947 */ /* 0x000fea0000800000 */
[----:B------:R-:W-:-:S07]  /*0470*/  MOV R0, 0x490 ;  /* 0x0000049000007802 */ /* 0x000fce0000000f00 */
[----:B------:R-:W-:Y:S05]  /*0480*/  CALL.REL.NOINC `($__internal_0_$__cuda_sm20_div_rn_f64_full) ;  /* 0x0000000000147944 */ /* 0x000fea0003c00000 */
[----:B------:R-:W-:Y:S02]  /*0490*/  IMAD.MOV.U32 R2, RZ, RZ, R12 ;  /* 0x000000ffff027224 */ /* 0x000fe400078e000c */
[----:B------:R-:W-:-:S07]  /*04a0*/  IMAD.MOV.U32 R3, RZ, RZ, R13 ;  /* 0x000000ffff037224 */ /* 0x000fce00078e000d */
.L_x_3:
[----:B------:R-:W0:Y:S02]  /*04b0*/  LDC.64 R4, c[0x0][0x390] ;  /* 0x0000e400ff047b82 */ /* 0x000e240000000a00 */
[----:B0-----:R-:W-:Y:S01]  /*04c0*/  STG.E.64 desc[UR4][R4.64], R2 ;  /* 0x0000000204007986 */ /* 0x001fe2000c101b04 */
[----:B------:R-:W-:Y:S05]  /*04d0*/  EXIT ;  /* 0x000000000000794d */ /* 0x000fea0003800000 */
        .weak           $__internal_0_$__cuda_sm20_div_rn_f64_full
        .type           $__internal_0_$__cuda_sm20_div_rn_f64_full,@function
        .size           $__internal_0_$__cuda_sm20_div_rn_f64_full,(.L_x_10 - $__internal_0_$__cuda_sm20_div_rn_f64_full)
$__internal_0_$__cuda_sm20_div_rn_f64_full:
[C---:B------:R-:W-:Y:S01]  /*04e0*/  FSETP.GEU.AND P0, PT, |R7|.reuse, 1.469367938527859385e-39, PT ;  /* 0x001000000700780b */ /* 0x040fe20003f0e200 */
[----:B------:R-:W-:Y:S01]  /*04f0*/  IMAD.MOV.U32 R8, RZ, RZ, 0x1 ;  /* 0x00000001ff087424 */ /* 0x000fe200078e00ff */
[C---:B------:R-:W-:Y:S01]  /*0500*/  LOP3.LUT R2, R7.reuse, 0x800fffff, RZ, 0xc0, !PT ;  /* 0x800fffff07027812 */ /* 0x040fe200078ec0ff */
[----:B------:R-:W-:Y:S01]  /*0510*/  IMAD.MOV.U32 R13, RZ, RZ, 0x1ca00000 ;  /* 0x1ca00000ff0d7424 */ /* 0x000fe200078e00ff */
[----:B------:R-:W-:Y:S02]  /*0520*/  LOP3.LUT R17, R7, 0x7ff00000, RZ, 0xc0, !PT ;  /* 0x7ff0000007117812 */ /* 0x000fe400078ec0ff */
[----:B------:R-:W-:Y:S01]  /*0530*/  LOP3.LUT R3, R2, 0x3ff00000, RZ, 0xfc, !PT ;  /* 0x3ff0000002037812 */ /* 0x000fe200078efcff */
[----:B------:R-:W-:Y:S01]  /*0540*/  IMAD.MOV.U32 R2, RZ, RZ, R6 ;  /* 0x000000ffff027224 */ /* 0x000fe200078e0006 */
[----:B------:R-:W-:-:S04]  /*0550*/  LOP3.LUT R12, R5, 0x7ff00000, RZ, 0xc0, !PT ;  /* 0x7ff00000050c7812 */ /* 0x000fc800078ec0ff */
[----:B------:R-:W-:Y:S01]  /*0560*/  ISETP.GE.U32.AND P1, PT, R12, R17, PT ;  /* 0x000000110c00720c */ /* 0x000fe20003f26070 */
[----:B------:R-:W-:Y:S01]  /*0570*/  @!P0 DMUL R2, R6, 8.98846567431157953865e+307 ;  /* 0x7fe0000006028828 */ /* 0x000fe20000000000 */
[----:B------:R-:W-:-:S05]  /*0580*/  IMAD.MOV.U32 R19, RZ, RZ, R12 ;  /* 0x000000ffff137224 */ /* 0x000fca00078e000c */
[----:B------:R-:W0:Y:S02]  /*0590*/  MUFU.RCP64H R9, R3 ;  /* 0x0000000300097308 */ /* 0x000e240000001800 */
[----:B0-----:R-:W-:-:S08]  /*05a0*/  DFMA R10, R8, -R2, 1 ;  /* 0x3ff00000080a742b */ /* 0x001fd00000000802 */
[----:B------:R-:W-:-:S08]  /*05b0*/  DFMA R10, R10, R10, R10 ;  /* 0x0000000a0a0a722b */ /* 0x000fd0000000000a */
[----:B------:R-:W-:Y:S01]  /*05c0*/  DFMA R10, R8, R10, R8 ;  /* 0x0000000a080a722b */ /* 0x000fe20000000008 */
[----:B------:R-:W-:Y:S01]  /*05d0*/  SEL R9, R13, 0x63400000, !P1 ;  /* 0x634000000d097807 */ /* 0x000fe20004800000 */
[----:B------:R-:W-:Y:S01]  /*05e0*/  IMAD.MOV.U32 R8, RZ, RZ, R4 ;  /* 0x000000ffff087224 */ /* 0x000fe200078e0004 */
[----:B------:R-:W-:Y:S02]  /*05f0*/  FSETP.GEU.AND P1, PT, |R5|, 1.469367938527859385e-39, PT ;  /* 0x001000000500780b */ /* 0x000fe40003f2e200 */
[----:B------:R-:W-:-:S03]  /*0600*/  LOP3.LUT R9, R9, 0x800fffff, R5, 0xf8, !PT ;  /* 0x800fffff09097812 */ /* 0x000fc600078ef805 */
[----:B------:R-:W-:-:S08]  /*0610*/  DFMA R14, R10, -R2, 1 ;  /* 0x3ff000000a0e742b */ /* 0x000fd00000000802 */
[----:B------:R-:W-:Y:S01]  /*0620*/  DFMA R10, R10, R14, R10 ;  /* 0x0000000e0a0a722b */ /* 0x000fe2000000000a */
[----:B------:R-:W-:Y:S10]  /*0630*/  @P1 BRA `(.L_x_4) ;  /* 0x0000000000201947 */ /* 0x000ff40003800000 */
[----:B------:R-:W-:Y:S01]  /*0640*/  LOP3.LUT R15, R7, 0x7ff00000, RZ, 0xc0, !PT ;  /* 0x7ff00000070f7812 */ /* 0x000fe200078ec0ff */
[----:B------:R-:W-:-:S03]  /*0650*/  IMAD.MOV.U32 R14, RZ, RZ, RZ ;  /* 0x000000ffff0e7224 */ /* 0x000fc600078e00ff */
[----:B------:R-:W-:-:S04]  /*0660*/  ISETP.GE.U32.AND P1, PT, R12, R15, PT ;  /* 0x0000000f0c00720c */ /* 0x000fc80003f26070 */
[----:B------:R-:W-:-:S04]  /*0670*/  SEL R15, R13, 0x63400000, !P1 ;  /* 0x634000000d0f7807 */ /* 0x000fc80004800000 */
[----:B------:R-:W-:-:S04]  /*0680*/  LOP3.LUT R15, R15, 0x80000000, R5, 0xf8, !PT ;  /* 0x800000000f0f7812 */ /* 0x000fc800078ef805 */
[----:B------:R-:W-:-:S06]  /*0690*/  LOP3.LUT R15, R15, 0x100000, RZ, 0xfc, !PT ;  /* 0x001000000f0f7812 */ /* 0x000fcc00078efcff */
[----:B------:R-:W-:-:S10]  /*06a0*/  DFMA R8, R8, 2, -R14 ;  /* 0x400000000808782b */ /* 0x000fd4000000080e */
[----:B------:R-:W-:-:S07]  /*06b0*/  LOP3.LUT R19, R9, 0x7ff00000, RZ, 0xc0, !PT ;  /* 0x7ff0000009137812 */ /* 0x000fce00078ec0ff */
.L_x_4:
[----:B------:R-:W-:Y:S01]  /*06c0*/  IMAD.MOV.U32 R18, RZ, RZ, R17 ;  /* 0x000000ffff127224 */ /* 0x000fe200078e0011 */
[----:B------:R-:W-:Y:S01]  /*06d0*/  @!P0 LOP3.LUT R18, R3, 0x7ff00000, RZ, 0xc0, !PT ;  /* 0x7ff0000003128812 */ /* 0x000fe200078ec0ff */
[----:B------:R-:W-:Y:S01]  /*06e0*/  VIADD R20, R19, 0xffffffff ;  /* 0xffffffff13147836 */ /* 0x000fe20000000000 */
[----:B------:R-:W-:-:S03]  /*06f0*/  DMUL R14, R10, R8 ;  /* 0x000000080a0e7228 */ /* 0x000fc60000000000 */
[----:B------:R-:W-:Y:S01]  /*0700*/  VIADD R21, R18, 0xffffffff ;  /* 0xffffffff12157836 */ /* 0x000fe20000000000 */
[----:B------:R-:W-:-:S04]  /*0710*/  ISETP.GT.U32.AND P0, PT, R20, 0x7feffffe, PT ;  /* 0x7feffffe1400780c */ /* 0x000fc80003f04070 */
[----:B------:R-:W-:Y:S01]  /*0720*/  ISETP.GT.U32.OR P0, PT, R21, 0x7feffffe, P0 ;  /* 0x7feffffe1500780c */ /* 0x000fe20000704470 */
[----:B------:R-:W-:-:S08]  /*0730*/  DFMA R16, R14, -R2, R8 ;  /* 0x800000020e10722b */ /* 0x000fd00000000008 */
[----:B------:R-:W-:-:S04]  /*0740*/  DFMA R10, R10, R16, R14 ;  /* 0x000000100a0a722b */ /* 0x000fc8000000000e */
[----:B------:R-:W-:Y:S07]  /*0750*/  @P0 BRA `(.L_x_5) ;  /* 0x00000000006c0947 */ /* 0x000fee0003800000 */
[----:B------:R-:W-:-:S04]  /*0760*/  LOP3.LUT R5, R7, 0x7ff00000, RZ, 0xc0, !PT ;  /* 0x7ff0000007057812 */ /* 0x000fc800078ec0ff */
[CC--:B------:R-:W-:Y:S02]  /*0770*/  VIADDMNMX R4, R12.reuse, -R5.reuse, 0xb9600000, !PT ;  /* 0xb96000000c047446 */ /* 0x0c0fe40007800905 */
[----:B------:R-:W-:Y:S02]  /*0780*/  ISETP.GE.U32.AND P0, PT, R12, R5, PT ;  /* 0x000000050c00720c */ /* 0x000fe40003f06070 */
[----:B------:R-:W-:Y:S02]  /*0790*/  VIMNMX R4, PT, PT, R4, 0x46a00000, PT ;  /* 0x46a0000004047848 */ /* 0x000fe40003fe0100 */
[----:B------:R-:W-:-:S05]  /*07a0*/  SEL R13, R13, 0x63400000, !P0 ;  /* 0x634000000d0d7807 */ /* 0x000fca0004000000 */
[----:B------:R-:W-:Y:S02]  /*07b0*/  IMAD.IADD R14, R4, 0x1, -R13 ;  /* 0x00000001040e7824 */ /* 0x000fe400078e0a0d */
[----:B------:R-:W-:Y:S02]  /*07c0*/  IMAD.MOV.U32 R4, RZ, RZ, RZ ;  /* 0x000000ffff047224 */ /* 0x000fe400078e00ff */
[----:B------:R-:W-:-:S06]  /*07d0*/  VIADD R5, R14, 0x7fe00000 ;  /* 0x7fe000000e057836 */ /* 0x000fcc0000000000 */
[----:B------:R-:W-:-:S10]  /*07e0*/  DMUL R12, R10, R4 ;  /* 0x000000040a0c7228 */ /* 0x000fd40000000000 */
[----:B------:R-:W-:-:S13]  /*07f0*/  FSETP.GTU.AND P0, PT, |R13|, 1.469367938527859385e-39, PT ;  /* 0x001000000d00780b */ /* 0x000fda0003f0c200 */
[----:B------:R-:W-:Y:S05]  /*0800*/  @P0 BRA `(.L_x_6) ;  /* 0x0000000000940947 */ /* 0x000fea0003800000 */
[----:B------:R-:W-:Y:S01]  /*0810*/  DFMA R2, R10, -R2, R8 ;  /* 0x800000020a02722b */ /* 0x000fe20000000008 */
[----:B------:R-:W-:-:S09]  /*0820*/  IMAD.MOV.U32 R4, RZ, RZ, RZ ;  /* 0x000000ffff047224 */ /* 0x000fd200078e00ff */
[C---:B------:R-:W-:Y:S02]  /*0830*/  FSETP.NEU.AND P0, PT, R3.reuse, RZ, PT ;  /* 0x000000ff0300720b */ /* 0x040fe40003f0d000 */
[----:B------:R-:W-:-:S04]  /*0840*/  LOP3.LUT R7, R3, 0x80000000, R7, 0x48, !PT ;  /* 0x8000000003077812 */ /* 0x000fc800078e4807 */
[----:B------:R-:W-:-:S07]  /*0850*/  LOP3.LUT R5, R7, R5, RZ, 0xfc, !PT ;  /* 0x0000000507057212 */ /* 0x000fce00078efcff */
[----:B------:R-:W-:Y:S05]  /*0860*/  @!P0 BRA `(.L_x_6) ;  /* 0x00000000007c8947 */ /* 0x000fea0003800000 */
[----:B------:R-:W-:Y:S01]  /*0870*/  IMAD.MOV R3, RZ, RZ, -R14 ;  /* 0x000000ffff037224 */ /* 0x000fe200078e0a0e */
[----:B------:R-:W-:Y:S01]  /*0880*/  DMUL.RP R4, R10, R4 ;  /* 0x000000040a047228 */ /* 0x000fe20000008000 */
[----:B------:R-:W-:-:S06]  /*0890*/  IMAD.MOV.U32 R2, RZ, RZ, RZ ;  /* 0x000000ffff027224 */ /* 0x000fcc00078e00ff */
[----:B------:R-:W-:-:S03]  /*08a0*/  DFMA R2, R12, -R2, R10 ;  /* 0x800000020c02722b */ /* 0x000fc6000000000a */
[----:B------:R-:W-:-:S03]  /*08b0*/  LOP3.LUT R7, R5, R7, RZ, 0x3c, !PT ;  /* 0x0000000705077212 */ /* 0x000fc600078e3cff */
[----:B------:R-:W-:-:S04]  /*08c0*/  IADD3 R2, PT, PT, -R14, -0x43300000, RZ ;  /* 0xbcd000000e027810 */ /* 0x000fc80007ffe1ff */
[----:B------:R-:W-:-:S04]  /*08d0*/  FSETP.NEU.AND P0, PT, |R3|, R2, PT ;  /* 0x000000020300720b */ /* 0x000fc80003f0d200 */
[----:B------:R-:W-:Y:S02]  /*08e0*/  FSEL R12, R4, R12, !P0 ;  /* 0x0000000c040c7208 */ /* 0x000fe40004000000 */
[----:B------:R-:W-:Y:S01]  /*08f0*/  FSEL R13, R7, R13, !P0 ;  /* 0x0000000d070d7208 */ /* 0x000fe20004000000 */
[----:B------:R-:W-:Y:S06]  /*0900*/  BRA `(.L_x_6) ;  /* 0x0000000000547947 */ /* 0x000fec0003800000 */
.L_x_5:
[----:B------:R-:W-:-:S14]  /*0910*/  DSETP.NAN.AND P0, PT, R4, R4, PT ;  /* 0x000000040400722a */ /* 0x000fdc0003f08000 */
[----:B------:R-:W-:Y:S05]  /*0920*/  @P0 BRA `(.L_x_7) ;  /* 0x0000000000440947 */ /* 0x000fea0003800000 */
[----:B------:R-:W-:-:S14]  /*0930*/  DSETP.NAN.AND P0, PT, R6, R6, PT ;  /* 0x000000060600722a */ /* 0x000fdc0003f08000 */
[----:B------:R-:W-:Y:S05]  /*0940*/  @P0 BRA `(.L_x_8) ;  /* 0x0000000000300947 */ /* 0x000fea0003800000 */
[----:B------:R-:W-:Y:S01]  /*0950*/  ISETP.NE.AND P0, PT, R19, R18, PT ;  /* 0x000000121300720c */ /* 0x000fe20003f05270 */
[----:B------:R-:W-:Y:S02]  /*0960*/  IMAD.MOV.U32 R12, RZ, RZ, 0x0 ;  /* 0x00000000ff0c7424 */ /* 0x000fe400078e00ff */
[----:B------:R-:W-:-:S10]  /*0970*/  IMAD.MOV.U32 R13, RZ, RZ, -0x80000 ;  /* 0xfff80000ff0d7424 */ /* 0x000fd400078e00ff */
[----:B------:R-:W-:Y:S05]  /*0980*/  @!P0 BRA `(.L_x_6) ;  /* 0x0000000000348947 */ /* 0x000fea0003800000 */
[----:B------:R-:W-:Y:S02]  /*0990*/  ISETP.NE.AND P0, PT, R19, 0x7ff00000, PT ;  /* 0x7ff000001300780c */ /* 0x000fe40003f05270 */
[----:B------:R-:W-:Y:S02]  /*09a0*/  LOP3.LUT R13, R5, 0x80000000, R7, 0x48, !PT ;  /* 0x80000000050d7812 */ /* 0x000fe400078e4807 */
[----:B------:R-:W-:-:S13]  /*09b0*/  ISETP.EQ.OR P0, PT, R18, RZ, !P0 ;  /* 0x000000ff1200720c */ /* 0x000fda0004702670 */
[----:B------:R-:W-:Y:S01]  /*09c0*/  @P0 LOP3.LUT R2, R13, 0x7ff00000, RZ, 0xfc, !PT ;  /* 0x7ff000000d020812 */ /* 0x000fe200078efcff */
[----:B------:R-:W-:Y:S02]  /*09d0*/  @!P0 IMAD.MOV.U32 R12, RZ, RZ, RZ ;  /* 0x000000ffff0c8224 */ /* 0x000fe400078e00ff */
[----:B------:R-:W-:Y:S02]  /*09e0*/  @P0 IMAD.MOV.U32 R12, RZ, RZ, RZ ;  /* 0x000000ffff0c0224 */ /* 0x000fe400078e00ff */
[----:B------:R-:W-:Y:S01]  /*09f0*/  @P0 IMAD.MOV.U32 R13, RZ, RZ, R2 ;  /* 0x000000ffff0d0224 */ /* 0x000fe200078e0002 */
[----:B------:R-:W-:Y:S06]  /*0a00*/  BRA `(.L_x_6) ;  /* 0x0000000000147947 */ /* 0x000fec0003800000 */
.L_x_8:
[----:B------:R-:W-:Y:S01]  /*0a10*/  LOP3.LUT R13, R7, 0x80000, RZ, 0xfc, !PT ;  /* 0x00080000070d7812 */ /* 0x000fe200078efcff */
[----:B------:R-:W-:Y:S01]  /*0a20*/  IMAD.MOV.U32 R12, RZ, RZ, R6 ;  /* 0x000000ffff0c7224 */ /* 0x000fe200078e0006 */
[----:B------:R-:W-:Y:S06]  /*0a30*/  BRA `(.L_x_6) ;  /* 0x0000000000087947 */ /* 0x000fec0003800000 */
.L_x_7:
[----:B------:R-:W-:Y:S01]  /*0a40*/  LOP3.LUT R13, R5, 0x80000, RZ, 0xfc, !PT ;  /* 0x00080000050d7812 */ /* 0x000fe200078efcff */
[----:B------:R-:W-:-:S07]  /*0a50*/  IMAD.MOV.U32 R12, RZ, RZ, R4 ;  /* 0x000000ffff0c7224 */ /* 0x000fce00078e0004 */
.L_x_6:
[----:B------:R-:W-:Y:S02]  /*0a60*/  IMAD.MOV.U32 R2, RZ, RZ, R0 ;  /* 0x000000ffff027224 */ /* 0x000fe400078e0000 */
[----:B------:R-:W-:-:S04]  /*0a70*/  IMAD.MOV.U32 R3, RZ, RZ, 0x0 ;  /* 0x00000000ff037424 */ /* 0x000fc800078e00ff */
[----:B------:R-:W-:Y:S05]  /*0a80*/  RET.REL.NODEC R2 `(beam_phase_sum) ;  /* 0xfffffff4025c7950 */ /* 0x000fea0003c3ffff */
.L_x_9:
[----:B------:R-:W-:-:S00]  /*0a90*/  BRA `(.L_x_9) ;  /* 0xfffffffc00fc7947 */ /* 0x000fc0000383ffff */
[----:B------:R-:W-:-:S00]  /*0aa0*/  NOP ;  /* 0x0000000000007918 */ /* 0x000fc00000000000 */
        /* <DEDUP_REMOVED lines=13> */
.L_x_10:


//--------------------- .nv.shared.reserved.0     --------------------------
	.section	.nv.shared.reserved.0,"aw",@nobits
	.weak		__nv_reservedSMEM_offset_0_alias
	.size		__nv_reservedSMEM_offset_0_alias, 0, 64
	.other		__nv_reservedSMEM_offset_0_alias,@"STO_CUDA_RESERVED_SHARED STV_DEFAULT"
__nv_reservedSMEM_offset_0_alias:
	.zero		0
	.zero		64


//--------------------- .nv.constant0.beam_phase_sum --------------------------
	.section	.nv.constant0.beam_phase_sum,"a",@progbits
	.sectionflags	@""
	.align	4
.nv.constant0.beam_phase_sum:
	.zero		932


//--------------------- SYMBOLS --------------------------

	.type		.nv.reservedSmem.offset0,@object
	.size		.nv.reservedSmem.offset0,0x4
